//
// Generated by NVIDIA NVVM Compiler
//
// Compiler Build ID: CL-36424714
// Cuda compilation tools, release 13.0, V13.0.88
// Based on NVVM 20.0.0
//

.version 9.0
.target sm_100
.address_size 64

	// .globl	_Z6mataddPKfS0_Pfi

.visible .entry _Z6mataddPKfS0_Pfi(
	.param .u64 .ptr .align 1 _Z6mataddPKfS0_Pfi_param_0,
	.param .u64 .ptr .align 1 _Z6mataddPKfS0_Pfi_param_1,
	.param .u64 .ptr .align 1 _Z6mataddPKfS0_Pfi_param_2,
	.param .u32 _Z6mataddPKfS0_Pfi_param_3
)
{
	.reg .pred 	%p<2>;
	.reg .b32 	%r<14>;
	.reg .b32 	%f<4>;
	.reg .b64 	%rd<11>;

	ld.param.u64 	%rd1, [_Z6mataddPKfS0_Pfi_param_0];
	ld.param.u64 	%rd2, [_Z6mataddPKfS0_Pfi_param_1];
	ld.param.u64 	%rd3, [_Z6mataddPKfS0_Pfi_param_2];
	ld.param.u32 	%r4, [_Z6mataddPKfS0_Pfi_param_3];
	mov.u32 	%r5, %ctaid.x;
	mov.u32 	%r6, %ntid.x;
	mov.u32 	%r7, %tid.x;
	mad.lo.s32 	%r1, %r5, %r6, %r7;
	mov.u32 	%r8, %ctaid.y;
	mov.u32 	%r9, %ntid.y;
	mov.u32 	%r10, %tid.y;
	mad.lo.s32 	%r11, %r8, %r9, %r10;
	max.s32 	%r12, %r1, %r11;
	setp.ge.s32 	%p1, %r12, %r4;
	@%p1 bra 	$L__BB0_2;
	cvta.to.global.u64 	%rd4, %rd1;
	cvta.to.global.u64 	%rd5, %rd2;
	cvta.to.global.u64 	%rd6, %rd3;
	mad.lo.s32 	%r13, %r4, %r1, %r11;
	mul.wide.s32 	%rd7, %r13, 4;
	add.s64 	%rd8, %rd4, %rd7;
	ld.global.f32 	%f1, [%rd8];
	add.s64 	%rd9, %rd5, %rd7;
	ld.global.f32 	%f2, [%rd9];
	add.f32 	%f3, %f1, %f2;
	add.s64 	%rd10, %rd6, %rd7;
	st.global.f32 	[%rd10], %f3;
$L__BB0_2:
	ret;

}


// ===== COMPILED SASS (sm_100) =====

	.target	sm_100

	.elftype	@"ET_EXEC"


//--------------------- .note.nv.tkinfo           --------------------------
	.section	.note.nv.tkinfo,"",@"SHT_NOTE"
	.sectionflags	@"SHF_NOTE_NV_TKINFO"
	.tkinfo
        /*0018*/ 	.word	0x00000002
        /*0030*/ 	.string	""
        /*0030*/ 	.string	"ptxas"
        /*0030*/ 	.string	"Cuda compilation tools, release 13.0, V13.0.88"
        /*0030*/ 	.string	"Build cuda_13.0.r13.0/compiler.36424714_0"
        /*0030*/ 	.string	"-arch sm_100 -m 64 "



//--------------------- .note.nv.cuinfo           --------------------------
	.section	.note.nv.cuinfo,"",@"SHT_NOTE"
	.sectionflags	@"SHF_NOTE_NV_CUINFO"
        /*0018*/ 	.short	0x0002
        /*001a*/ 	.short	0x0064
        /*001c*/ 	.short	0x0082
	.zero		2


//--------------------- .nv.info                  --------------------------
	.section	.nv.info,"",@"SHT_CUDA_INFO"
	.align	4


	//----- nvinfo : EIATTR_REGCOUNT
	.align		4
        /*0000*/ 	.byte	0x04, 0x2f
        /*0002*/ 	.short	(.L_1 - .L_0)
	.align		4
.L_0:
        /*0004*/ 	.word	index@(_Z6mataddPKfS0_Pfi)
        /*0008*/ 	.word	0x0000000c


	//----- nvinfo : EIATTR_FRAME_SIZE
	.align		4
.L_1:
        /*000c*/ 	.byte	0x04, 0x11
        /*000e*/ 	.short	(.L_3 - .L_2)
	.align		4
.L_2:
        /*0010*/ 	.word	index@(_Z6mataddPKfS0_Pfi)
        /*0014*/ 	.word	0x00000000


	//----- nvinfo : EIATTR_MIN_STACK_SIZE
	.align		4
.L_3:
        /*0018*/ 	.byte	0x04, 0x12
        /*001a*/ 	.short	(.L_5 - .L_4)
	.align		4
.L_4:
        /*001c*/ 	.word	index@(_Z6mataddPKfS0_Pfi)
        /*0020*/ 	.word	0x00000000
.L_5:


//--------------------- .nv.compat                --------------------------
	.section	.nv.compat,"",@"SHT_CUDA_COMPAT_INFO"
	.align	4
        /*0000*/ 	.byte	0x02, 0x09, 0x00, 0x00, 0x02, 0x02, 0x01, 0x00, 0x02, 0x05, 0x05, 0x00, 0x03, 0x07, 0x01, 0x01
        /*0010*/ 	.byte	0x02, 0x03, 0x00, 0x00, 0x02, 0x06, 0x01, 0x00, 0x04, 0x0b, 0x08, 0x00, 0x09, 0x00, 0x00, 0x00
        /*0020*/ 	.byte	0x00, 0x00, 0x00, 0x00


//--------------------- .nv.info._Z6mataddPKfS0_Pfi --------------------------
	.section	.nv.info._Z6mataddPKfS0_Pfi,"",@"SHT_CUDA_INFO"
	.sectionflags	@""
	.align	4


	//----- nvinfo : EIATTR_CUDA_API_VERSION
	.align		4
        /*0000*/ 	.byte	0x04, 0x37
        /*0002*/ 	.short	(.L_7 - .L_6)
.L_6:
        /*0004*/ 	.word	0x00000082


	//----- nvinfo : EIATTR_KPARAM_INFO
	.align		4
.L_7:
        /*0008*/ 	.byte	0x04, 0x17
        /*000a*/ 	.short	(.L_9 - .L_8)
.L_8:
        /*000c*/ 	.word	0x00000000
        /*0010*/ 	.short	0x0003
        /*0012*/ 	.short	0x0018
        /*0014*/ 	.byte	0x00, 0xf0, 0x11, 0x00


	//----- nvinfo : EIATTR_KPARAM_INFO
	.align		4
.L_9:
        /*0018*/ 	.byte	0x04, 0x17
        /*001a*/ 	.short	(.L_11 - .L_10)
.L_10:
        /*001c*/ 	.word	0x00000000
        /*0020*/ 	.short	0x0002
        /*0022*/ 	.short	0x0010
        /*0024*/ 	.byte	0x00, 0xf5, 0x21, 0x00


	//----- nvinfo : EIATTR_KPARAM_INFO
	.align		4
.L_11:
        /*0028*/ 	.byte	0x04, 0x17
        /*002a*/ 	.short	(.L_13 - .L_12)
.L_12:
        /*002c*/ 	.word	0x00000000
        /*0030*/ 	.short	0x0001
        /*0032*/ 	.short	0x0008
        /*0034*/ 	.byte	0x00, 0xf5, 0x21, 0x00


	//----- nvinfo : EIATTR_KPARAM_INFO
	.align		4
.L_13:
        /*0038*/ 	.byte	0x04, 0x17
        /*003a*/ 	.short	(.L_15 - .L_14)
.L_14:
        /*003c*/ 	.word	0x00000000
        /*0040*/ 	.short	0x0000
        /*0042*/ 	.short	0x0000
        /*0044*/ 	.byte	0x00, 0xf5, 0x21, 0x00


	//----- nvinfo : EIATTR_SPARSE_MMA_MASK
	.align		4
.L_15:
        /*0048*/ 	.byte	0x03, 0x50
        /*004a*/ 	.short	0x0000


	//----- nvinfo : EIATTR_MAXREG_COUNT
	.align		4
        /*004c*/ 	.byte	0x03, 0x1b
        /*004e*/ 	.short	0x00ff


	//----- nvinfo : EIATTR_MERCURY_ISA_VERSION
	.align		4
        /*0050*/ 	.byte	0x03, 0x5f
        /*0052*/ 	.short	0x0101


	//----- nvinfo : EIATTR_VRC_CTA_INIT_COUNT
	.align		4
        /*0054*/ 	.byte	0x02, 0x4a
	.zero		1
	.zero		1


	//----- nvinfo : EIATTR_EXIT_INSTR_OFFSETS
	.align		4
        /*0058*/ 	.byte	0x04, 0x1c
        /*005a*/ 	.short	(.L_17 - .L_16)


	//   ....[0]....
.L_16:
        /*005c*/ 	.word	0x000000c0


	//   ....[1]....
        /*0060*/ 	.word	0x00000190


	//----- nvinfo : EIATTR_CBANK_PARAM_SIZE
	.align		4
.L_17:
        /*0064*/ 	.byte	0x03, 0x19
        /*0066*/ 	.short	0x001c


	//----- nvinfo : EIATTR_PARAM_CBANK
	.align		4
        /*0068*/ 	.byte	0x04, 0x0a
        /*006a*/ 	.short	(.L_19 - .L_18)
	.align		4
.L_18:
        /*006c*/ 	.word	index@(.nv.constant0._Z6mataddPKfS0_Pfi)
        /*0070*/ 	.short	0x0380
        /*0072*/ 	.short	0x001c


	//----- nvinfo : EIATTR_SW_WAR
	.align		4
.L_19:
        /*0074*/ 	.byte	0x04, 0x36
        /*0076*/ 	.short	(.L_21 - .L_20)
.L_20:
        /*0078*/ 	.word	0x00000008
.L_21:


//--------------------- .nv.callgraph             --------------------------
	.section	.nv.callgraph,"",@"SHT_CUDA_CALLGRAPH"
	.align	4
	.sectionentsize	8
	.align		4
        /*0000*/ 	.word	0x00000000
	.align		4
        /*0004*/ 	.word	0xffffffff
	.align		4
        /*0008*/ 	.word	0x00000000
	.align		4
        /*000c*/ 	.word	0xfffffffe
	.align		4
        /*0010*/ 	.word	0x00000000
	.align		4
        /*0014*/ 	.word	0xfffffffd
	.align		4
        /*0018*/ 	.word	0x00000000
	.align		4
        /*001c*/ 	.word	0xfffffffc


//--------------------- .text._Z6mataddPKfS0_Pfi  --------------------------
	.section	.text._Z6mataddPKfS0_Pfi,"ax",@progbits
	.align	128
        .global         _Z6mataddPKfS0_Pfi
        .type           _Z6mataddPKfS0_Pfi,@function
        .size           _Z6mataddPKfS0_Pfi,(.L_x_1 - _Z6mataddPKfS0_Pfi)
        .other          _Z6mataddPKfS0_Pfi,@"STO_CUDA_ENTRY STV_DEFAULT"
_Z6mataddPKfS0_Pfi:
.text._Z6mataddPKfS0_Pfi:
[----:B------:R-:W-:Y:S01]  /*0000*/  LDC R1, c[0x0][0x37c] ;  /* 0x0000df00ff017b82 */ /* 0x000fe20000000800 */
[----:B------:R-:W0:Y:S07]  /*0010*/  S2R R3, SR_TID.X ;  /* 0x0000000000037919 */ /* 0x000e2e0000002100 */
[----:B------:R-:W0:Y:S01]  /*0020*/  LDC R0, c[0x0][0x360] ;  /* 0x0000d800ff007b82 */ /* 0x000e220000000800 */
[----:B------:R-:W1:Y:S01]  /*0030*/  LDCU UR6, c[0x0][0x398] ;  /* 0x00007300ff0677ac */ /* 0x000e620008000800 */
[----:B------:R-:W2:Y:S06]  /*0040*/  S2R R2, SR_TID.Y ;  /* 0x0000000000027919 */ /* 0x000eac0000002200 */
[----:B------:R-:W0:Y:S08]  /*0050*/  S2UR UR4, SR_CTAID.X ;  /* 0x00000000000479c3 */ /* 0x000e300000002500 */
[----:B------:R-:W2:Y:S08]  /*0060*/  S2UR UR5, SR_CTAID.Y ;  /* 0x00000000000579c3 */ /* 0x000eb00000002600 */
[----:B------:R-:W2:Y:S01]  /*0070*/  LDC R7, c[0x0][0x364] ;  /* 0x0000d900ff077b82 */ /* 0x000ea20000000800 */
[----:B0-----:R-:W-:-:S02]  /*0080*/  IMAD R0, R0, UR4, R3 ;  /* 0x0000000400007c24 */ /* 0x001fc4000f8e0203 */
[----:B--2---:R-:W-:-:S05]  /*0090*/  IMAD R7, R7, UR5, R2 ;  /* 0x0000000507077c24 */ /* 0x004fca000f8e0202 */
[----:B------:R-:W-:-:S04]  /*00a0*/  VIMNMX R2, PT, PT, R0, R7, !PT ;  /* 0x0000000700027248 */ /* 0x000fc80007fe0100 */
[----:B-1----:R-:W-:-:S13]  /*00b0*/  ISETP.GE.AND P0, PT, R2, UR6, PT ;  /* 0x0000000602007c0c */ /* 0x002fda000bf06270 */
[----:B------:R-:W-:Y:S05]  /*00c0*/  @P0 EXIT ;  /* 0x000000000000094d */ /* 0x000fea0003800000 */
[----:B------:R-:W0:Y:S01]  /*00d0*/  LDC.64 R2, c[0x0][0x380] ;  /* 0x0000e000ff027b82 */ /* 0x000e220000000a00 */
[----:B------:R-:W1:Y:S01]  /*00e0*/  LDCU.64 UR4, c[0x0][0x358] ;  /* 0x00006b00ff0477ac */ /* 0x000e620008000a00 */
[----:B------:R-:W-:-:S06]  /*00f0*/  IMAD R9, R0, UR6, R7 ;  /* 0x0000000600097c24 */ /* 0x000fcc000f8e0207 */
[----:B------:R-:W2:Y:S08]  /*0100*/  LDC.64 R4, c[0x0][0x388] ;  /* 0x0000e200ff047b82 */ /* 0x000eb00000000a00 */
[----:B------:R-:W3:Y:S01]  /*0110*/  LDC.64 R6, c[0x0][0x390] ;  /* 0x0000e400ff067b82 */ /* 0x000ee20000000a00 */
[----:B0-----:R-:W-:-:S06]  /*0120*/  IMAD.WIDE R2, R9, 0x4, R2 ;  /* 0x0000000409027825 */ /* 0x001fcc00078e0202 */
[----:B-1----:R-:W4:Y:S01]  /*0130*/  LDG.E R2, desc[UR4][R2.64] ;  /* 0x0000000402027981 */ /* 0x002f22000c1e1900 */
[----:B--2---:R-:W-:-:S06]  /*0140*/  IMAD.WIDE R4, R9, 0x4, R4 ;  /* 0x0000000409047825 */ /* 0x004fcc00078e0204 */
[----:B------:R-:W4:Y:S01]  /*0150*/  LDG.E R5, desc[UR4][R4.64] ;  /* 0x0000000404057981 */ /* 0x000f22000c1e1900 */
[----:B---3--:R-:W-:-:S04]  /*0160*/  IMAD.WIDE R6, R9, 0x4, R6 ;  /* 0x0000000409067825 */ /* 0x008fc800078e0206 */
[----:B----4-:R-:W-:-:S05]  /*0170*/  FADD R9, R2, R5 ;  /* 0x0000000502097221 */ /* 0x010fca0000000000 */
[----:B------:R-:W-:Y:S01]  /*0180*/  STG.E desc[UR4][R6.64], R9 ;  /* 0x0000000906007986 */ /* 0x000fe2000c101904 */
[----:B------:R-:W-:Y:S05]  /*0190*/  EXIT ;  /* 0x000000000000794d */ /* 0x000fea0003800000 */
.L_x_0:
[----:B------:R-:W-:-:S00]  /*01a0*/  BRA `(.L_x_0) ;  /* 0xfffffffc00fc7947 */ /* 0x000fc0000383ffff */
[----:B------:R-:W-:-:S00]  /*01b0*/  NOP ;  /* 0x0000000000007918 */ /* 0x000fc00000000000 */
        /* <DEDUP_REMOVED lines=12> */
.L_x_1:


//--------------------- .nv.shared.reserved.0     --------------------------
	.section	.nv.shared.reserved.0,"aw",@nobits
	.weak		__nv_reservedSMEM_offset_0_alias
	.size		__nv_reservedSMEM_offset_0_alias, 0, 64
	.other		__nv_reservedSMEM_offset_0_alias,@"STO_CUDA_RESERVED_SHARED STV_DEFAULT"
__nv_reservedSMEM_offset_0_alias:
	.zero		0
	.zero		64


//--------------------- .nv.constant0._Z6mataddPKfS0_Pfi --------------------------
	.section	.nv.constant0._Z6mataddPKfS0_Pfi,"a",@progbits
	.sectionflags	@""
	.align	4
.nv.constant0._Z6mataddPKfS0_Pfi:
	.zero		924


//--------------------- SYMBOLS --------------------------

	.type		.nv.reservedSmem.offset0,@object
	.size		.nv.reservedSmem.offset0,0x4
